//
// Generated by NVIDIA NVVM Compiler
//
// Compiler Build ID: CL-36424714
// Cuda compilation tools, release 13.0, V13.0.88
// Based on NVVM 20.0.0
//

.version 9.0
.target sm_100
.address_size 64

	// .globl	_Z19deviceCudaReductionPfS_
// _ZZ19deviceCudaReductionPfS_E5sdata has been demoted
// _ZZ18deviceCudaBlockSumPfPdPiE8blockSum has been demoted

.visible .entry _Z19deviceCudaReductionPfS_(
	.param .u64 .ptr .align 1 _Z19deviceCudaReductionPfS__param_0,
	.param .u64 .ptr .align 1 _Z19deviceCudaReductionPfS__param_1
)
{
	.reg .pred 	%p<5>;
	.reg .b32 	%r<19>;
	.reg .b32 	%f<7>;
	.reg .b64 	%rd<7>;
	// demoted variable
	.shared .align 4 .b8 _ZZ19deviceCudaReductionPfS_E5sdata[1024];
	ld.param.u64 	%rd2, [_Z19deviceCudaReductionPfS__param_0];
	ld.param.u64 	%rd1, [_Z19deviceCudaReductionPfS__param_1];
	cvta.to.global.u64 	%rd3, %rd2;
	mov.u32 	%r1, %tid.x;
	mov.u32 	%r6, %ctaid.x;
	mov.u32 	%r2, %ntid.x;
	mad.lo.s32 	%r7, %r6, %r2, %r1;
	mul.wide.u32 	%rd4, %r7, 4;
	add.s64 	%rd5, %rd3, %rd4;
	ld.global.f32 	%f1, [%rd5];
	shl.b32 	%r8, %r1, 2;
	mov.u32 	%r9, _ZZ19deviceCudaReductionPfS_E5sdata;
	add.s32 	%r10, %r9, %r8;
	st.shared.f32 	[%r10], %f1;
	bar.sync 	0;
	setp.lt.u32 	%p1, %r2, 2;
	@%p1 bra 	$L__BB0_5;
	mov.b32 	%r18, 1;
$L__BB0_2:
	shl.b32 	%r4, %r18, 1;
	mul.lo.s32 	%r5, %r4, %r1;
	setp.ge.u32 	%p2, %r5, %r2;
	@%p2 bra 	$L__BB0_4;
	add.s32 	%r12, %r5, %r18;
	shl.b32 	%r13, %r12, 2;
	add.s32 	%r15, %r9, %r13;
	ld.shared.f32 	%f2, [%r15];
	shl.b32 	%r16, %r5, 2;
	add.s32 	%r17, %r9, %r16;
	ld.shared.f32 	%f3, [%r17];
	add.f32 	%f4, %f2, %f3;
	st.shared.f32 	[%r17], %f4;
$L__BB0_4:
	bar.sync 	0;
	setp.lt.u32 	%p3, %r4, %r2;
	mov.u32 	%r18, %r4;
	@%p3 bra 	$L__BB0_2;
$L__BB0_5:
	setp.ne.s32 	%p4, %r1, 0;
	@%p4 bra 	$L__BB0_7;
	ld.shared.f32 	%f5, [_ZZ19deviceCudaReductionPfS_E5sdata];
	cvta.to.global.u64 	%rd6, %rd1;
	atom.global.add.f32 	%f6, [%rd6], %f5;
$L__BB0_7:
	ret;

}
	// .globl	_Z18deviceCudaBlockSumPfPdPi
.visible .entry _Z18deviceCudaBlockSumPfPdPi(
	.param .u64 .ptr .align 1 _Z18deviceCudaBlockSumPfPdPi_param_0,
	.param .u64 .ptr .align 1 _Z18deviceCudaBlockSumPfPdPi_param_1,
	.param .u64 .ptr .align 1 _Z18deviceCudaBlockSumPfPdPi_param_2
)
{
	.reg .pred 	%p<8>;
	.reg .b32 	%r<29>;
	.reg .b32 	%f<27>;
	.reg .b64 	%rd<9>;
	.reg .b64 	%fd<29>;
	// demoted variable
	.shared .align 4 .f32 _ZZ18deviceCudaBlockSumPfPdPiE8blockSum;
	ld.param.u64 	%rd1, [_Z18deviceCudaBlockSumPfPdPi_param_0];
	ld.param.u64 	%rd2, [_Z18deviceCudaBlockSumPfPdPi_param_1];
	ld.param.u64 	%rd3, [_Z18deviceCudaBlockSumPfPdPi_param_2];
	mov.u32 	%r1, %tid.x;
	setp.ne.s32 	%p1, %r1, 0;
	@%p1 bra 	$L__BB1_2;
	mov.b32 	%r16, 0;
	st.shared.u32 	[_ZZ18deviceCudaBlockSumPfPdPiE8blockSum], %r16;
$L__BB1_2:
	bar.sync 	0;
	mov.u32 	%r2, %ctaid.x;
	mov.u32 	%r17, %ntid.x;
	mad.lo.s32 	%r18, %r2, %r17, %r1;
	cvta.to.global.u64 	%rd4, %rd3;
	ld.global.u32 	%r3, [%rd4];
	mul.lo.s32 	%r4, %r3, %r18;
	setp.lt.s32 	%p2, %r3, 1;
	mov.f32 	%f26, 0f00000000;
	@%p2 bra 	$L__BB1_8;
	cvta.to.global.u64 	%rd5, %rd2;
	ld.global.f64 	%fd1, [%rd5];
	add.s32 	%r5, %r4, %r3;
	add.s32 	%r19, %r4, 1;
	max.s32 	%r6, %r5, %r19;
	sub.s32 	%r20, %r6, %r4;
	and.b32  	%r7, %r20, 3;
	setp.eq.s32 	%p3, %r7, 0;
	mov.f32 	%f26, 0f00000000;
	mov.u32 	%r27, %r4;
	@%p3 bra 	$L__BB1_6;
	neg.s32 	%r25, %r7;
	mov.f32 	%f26, 0f00000000;
	mov.u32 	%r27, %r4;
$L__BB1_5:
	.pragma "nounroll";
	cvt.rn.f64.s32 	%fd2, %r27;
	add.f64 	%fd3, %fd2, 0dBFE0000000000000;
	mul.f64 	%fd4, %fd3, %fd1;
	fma.rn.f64 	%fd5, %fd4, %fd4, 0d3FF0000000000000;
	mov.f64 	%fd6, 0d4010000000000000;
	div.rn.f64 	%fd7, %fd6, %fd5;
	cvt.rn.f32.f64 	%f12, %fd7;
	add.f32 	%f26, %f26, %f12;
	add.s32 	%r27, %r27, 1;
	add.s32 	%r25, %r25, 1;
	setp.ne.s32 	%p4, %r25, 0;
	@%p4 bra 	$L__BB1_5;
$L__BB1_6:
	sub.s32 	%r21, %r4, %r6;
	setp.gt.u32 	%p5, %r21, -4;
	@%p5 bra 	$L__BB1_8;
$L__BB1_7:
	cvt.rn.f64.s32 	%fd8, %r27;
	add.f64 	%fd9, %fd8, 0dBFE0000000000000;
	mul.f64 	%fd10, %fd9, %fd1;
	fma.rn.f64 	%fd11, %fd10, %fd10, 0d3FF0000000000000;
	mov.f64 	%fd12, 0d4010000000000000;
	div.rn.f64 	%fd13, %fd12, %fd11;
	cvt.rn.f32.f64 	%f13, %fd13;
	add.f32 	%f14, %f26, %f13;
	add.s32 	%r22, %r27, 1;
	cvt.rn.f64.s32 	%fd14, %r22;
	add.f64 	%fd15, %fd14, 0dBFE0000000000000;
	mul.f64 	%fd16, %fd15, %fd1;
	fma.rn.f64 	%fd17, %fd16, %fd16, 0d3FF0000000000000;
	div.rn.f64 	%fd18, %fd12, %fd17;
	cvt.rn.f32.f64 	%f15, %fd18;
	add.f32 	%f16, %f14, %f15;
	add.s32 	%r23, %r27, 2;
	cvt.rn.f64.s32 	%fd19, %r23;
	add.f64 	%fd20, %fd19, 0dBFE0000000000000;
	mul.f64 	%fd21, %fd20, %fd1;
	fma.rn.f64 	%fd22, %fd21, %fd21, 0d3FF0000000000000;
	div.rn.f64 	%fd23, %fd12, %fd22;
	cvt.rn.f32.f64 	%f17, %fd23;
	add.f32 	%f18, %f16, %f17;
	add.s32 	%r24, %r27, 3;
	cvt.rn.f64.s32 	%fd24, %r24;
	add.f64 	%fd25, %fd24, 0dBFE0000000000000;
	mul.f64 	%fd26, %fd25, %fd1;
	fma.rn.f64 	%fd27, %fd26, %fd26, 0d3FF0000000000000;
	div.rn.f64 	%fd28, %fd12, %fd27;
	cvt.rn.f32.f64 	%f19, %fd28;
	add.f32 	%f26, %f18, %f19;
	add.s32 	%r27, %r27, 4;
	setp.lt.s32 	%p6, %r27, %r5;
	@%p6 bra 	$L__BB1_7;
$L__BB1_8:
	setp.ne.s32 	%p7, %r1, 0;
	atom.shared.add.f32 	%f20, [_ZZ18deviceCudaBlockSumPfPdPiE8blockSum], %f26;
	bar.sync 	0;
	@%p7 bra 	$L__BB1_10;
	ld.shared.f32 	%f21, [_ZZ18deviceCudaBlockSumPfPdPiE8blockSum];
	cvta.to.global.u64 	%rd6, %rd1;
	mul.wide.u32 	%rd7, %r2, 4;
	add.s64 	%rd8, %rd6, %rd7;
	st.global.f32 	[%rd8], %f21;
$L__BB1_10:
	bar.sync 	0;
	ret;

}


// ===== COMPILED SASS (sm_100) =====

	.target	sm_100

	.elftype	@"ET_EXEC"


//--------------------- .note.nv.tkinfo           --------------------------
	.section	.note.nv.tkinfo,"",@"SHT_NOTE"
	.sectionflags	@"SHF_NOTE_NV_TKINFO"
	.tkinfo
        /*0018*/ 	.word	0x00000002
        /*0030*/ 	.string	""
        /*0030*/ 	.string	"ptxas"
        /*0030*/ 	.string	"Cuda compilation tools, release 13.0, V13.0.88"
        /*0030*/ 	.string	"Build cuda_13.0.r13.0/compiler.36424714_0"
        /*0030*/ 	.string	"-arch sm_100 -m 64 "



//--------------------- .note.nv.cuinfo           --------------------------
	.section	.note.nv.cuinfo,"",@"SHT_NOTE"
	.sectionflags	@"SHF_NOTE_NV_CUINFO"
        /*0018*/ 	.short	0x0002
        /*001a*/ 	.short	0x0064
        /*001c*/ 	.short	0x0082
	.zero		2


//--------------------- .nv.info                  --------------------------
	.section	.nv.info,"",@"SHT_CUDA_INFO"
	.align	4


	//----- nvinfo : EIATTR_REGCOUNT
	.align		4
        /*0000*/ 	.byte	0x04, 0x2f
        /*0002*/ 	.short	(.L_1 - .L_0)
	.align		4
.L_0:
        /*0004*/ 	.word	index@(_Z19deviceCudaReductionPfS_)
        /*0008*/ 	.word	0x0000000a


	//----- nvinfo : EIATTR_FRAME_SIZE
	.align		4
.L_1:
        /*000c*/ 	.byte	0x04, 0x11
        /*000e*/ 	.short	(.L_3 - .L_2)
	.align		4
.L_2:
        /*0010*/ 	.word	index@(_Z19deviceCudaReductionPfS_)
        /*0014*/ 	.word	0x00000000


	//----- nvinfo : EIATTR_REGCOUNT
	.align		4
.L_3:
        /*0018*/ 	.byte	0x04, 0x2f
        /*001a*/ 	.short	(.L_5 - .L_4)
	.align		4
.L_4:
        /*001c*/ 	.word	index@(_Z18deviceCudaBlockSumPfPdPi)
        /*0020*/ 	.word	0x00000020


	//----- nvinfo : EIATTR_FRAME_SIZE
	.align		4
.L_5:
        /*0024*/ 	.byte	0x04, 0x11
        /*0026*/ 	.short	(.L_7 - .L_6)
	.align		4
.L_6:
        /*0028*/ 	.word	index@($__internal_0_$__cuda_sm20_div_rn_f64_full)
        /*002c*/ 	.word	0x00000000


	//----- nvinfo : EIATTR_FRAME_SIZE
	.align		4
.L_7:
        /*0030*/ 	.byte	0x04, 0x11
        /*0032*/ 	.short	(.L_9 - .L_8)
	.align		4
.L_8:
        /*0034*/ 	.word	index@(_Z18deviceCudaBlockSumPfPdPi)
        /*0038*/ 	.word	0x00000000


	//----- nvinfo : EIATTR_MIN_STACK_SIZE
	.align		4
.L_9:
        /*003c*/ 	.byte	0x04, 0x12
        /*003e*/ 	.short	(.L_11 - .L_10)
	.align		4
.L_10:
        /*0040*/ 	.word	index@(_Z18deviceCudaBlockSumPfPdPi)
        /*0044*/ 	.word	0x00000000


	//----- nvinfo : EIATTR_MIN_STACK_SIZE
	.align		4
.L_11:
        /*0048*/ 	.byte	0x04, 0x12
        /*004a*/ 	.short	(.L_13 - .L_12)
	.align		4
.L_12:
        /*004c*/ 	.word	index@(_Z19deviceCudaReductionPfS_)
        /*0050*/ 	.word	0x00000000
.L_13:


//--------------------- .nv.compat                --------------------------
	.section	.nv.compat,"",@"SHT_CUDA_COMPAT_INFO"
	.align	4
        /*0000*/ 	.byte	0x02, 0x09, 0x00, 0x00, 0x02, 0x02, 0x01, 0x00, 0x02, 0x05, 0x05, 0x00, 0x03, 0x07, 0x01, 0x01
        /*0010*/ 	.byte	0x02, 0x03, 0x00, 0x00, 0x02, 0x06, 0x01, 0x00, 0x04, 0x0b, 0x08, 0x00, 0x01, 0x00, 0x00, 0x00
        /*0020*/ 	.byte	0x00, 0x00, 0x00, 0x00


//--------------------- .nv.info._Z18deviceCudaBlockSumPfPdPi --------------------------
	.section	.nv.info._Z18deviceCudaBlockSumPfPdPi,"",@"SHT_CUDA_INFO"
	.sectionflags	@""
	.align	4


	//----- nvinfo : EIATTR_CUDA_API_VERSION
	.align		4
        /*0000*/ 	.byte	0x04, 0x37
        /*0002*/ 	.short	(.L_15 - .L_14)
.L_14:
        /*0004*/ 	.word	0x00000082


	//----- nvinfo : EIATTR_KPARAM_INFO
	.align		4
.L_15:
        /*0008*/ 	.byte	0x04, 0x17
        /*000a*/ 	.short	(.L_17 - .L_16)
.L_16:
        /*000c*/ 	.word	0x00000000
        /*0010*/ 	.short	0x0002
        /*0012*/ 	.short	0x0010
        /*0014*/ 	.byte	0x00, 0xf5, 0x21, 0x00


	//----- nvinfo : EIATTR_KPARAM_INFO
	.align		4
.L_17:
        /*0018*/ 	.byte	0x04, 0x17
        /*001a*/ 	.short	(.L_19 - .L_18)
.L_18:
        /*001c*/ 	.word	0x00000000
        /*0020*/ 	.short	0x0001
        /*0022*/ 	.short	0x0008
        /*0024*/ 	.byte	0x00, 0xf5, 0x21, 0x00


	//----- nvinfo : EIATTR_KPARAM_INFO
	.align		4
.L_19:
        /*0028*/ 	.byte	0x04, 0x17
        /*002a*/ 	.short	(.L_21 - .L_20)
.L_20:
        /*002c*/ 	.word	0x00000000
        /*0030*/ 	.short	0x0000
        /*0032*/ 	.short	0x0000
        /*0034*/ 	.byte	0x00, 0xf5, 0x21, 0x00


	//----- nvinfo : EIATTR_SPARSE_MMA_MASK
	.align		4
.L_21:
        /*0038*/ 	.byte	0x03, 0x50
        /*003a*/ 	.short	0x0000


	//----- nvinfo : EIATTR_MAXREG_COUNT
	.align		4
        /*003c*/ 	.byte	0x03, 0x1b
        /*003e*/ 	.short	0x00ff


	//----- nvinfo : EIATTR_NUM_BARRIERS
	.align		4
        /*0040*/ 	.byte	0x02, 0x4c
        /*0042*/ 	.byte	0x01
	.zero		1


	//----- nvinfo : EIATTR_MERCURY_ISA_VERSION
	.align		4
        /*0044*/ 	.byte	0x03, 0x5f
        /*0046*/ 	.short	0x0101


	//----- nvinfo : EIATTR_VRC_CTA_INIT_COUNT
	.align		4
        /*0048*/ 	.byte	0x02, 0x4a
	.zero		1
	.zero		1


	//----- nvinfo : EIATTR_EXIT_INSTR_OFFSETS
	.align		4
        /*004c*/ 	.byte	0x04, 0x1c
        /*004e*/ 	.short	(.L_23 - .L_22)


	//   ....[0]....
.L_22:
        /*0050*/ 	.word	0x00000bd0


	//----- nvinfo : EIATTR_CRS_STACK_SIZE
	.align		4
.L_23:
        /*0054*/ 	.byte	0x04, 0x1e
        /*0056*/ 	.short	(.L_25 - .L_24)
.L_24:
        /*0058*/ 	.word	0x00000000


	//----- nvinfo : EIATTR_CBANK_PARAM_SIZE
	.align		4
.L_25:
        /*005c*/ 	.byte	0x03, 0x19
        /*005e*/ 	.short	0x0018


	//----- nvinfo : EIATTR_PARAM_CBANK
	.align		4
        /*0060*/ 	.byte	0x04, 0x0a
        /*0062*/ 	.short	(.L_27 - .L_26)
	.align		4
.L_26:
        /*0064*/ 	.word	index@(.nv.constant0._Z18deviceCudaBlockSumPfPdPi)
        /*0068*/ 	.short	0x0380
        /*006a*/ 	.short	0x0018


	//----- nvinfo : EIATTR_SW_WAR
	.align		4
.L_27:
        /*006c*/ 	.byte	0x04, 0x36
        /*006e*/ 	.short	(.L_29 - .L_28)
.L_28:
        /*0070*/ 	.word	0x00000008
.L_29:


//--------------------- .nv.info._Z19deviceCudaReductionPfS_ --------------------------
	.section	.nv.info._Z19deviceCudaReductionPfS_,"",@"SHT_CUDA_INFO"
	.sectionflags	@""
	.align	4


	//----- nvinfo : EIATTR_CUDA_API_VERSION
	.align		4
        /*0000*/ 	.byte	0x04, 0x37
        /*0002*/ 	.short	(.L_31 - .L_30)
.L_30:
        /*0004*/ 	.word	0x00000082


	//----- nvinfo : EIATTR_KPARAM_INFO
	.align		4
.L_31:
        /*0008*/ 	.byte	0x04, 0x17
        /*000a*/ 	.short	(.L_33 - .L_32)
.L_32:
        /*000c*/ 	.word	0x00000000
        /*0010*/ 	.short	0x0001
        /*0012*/ 	.short	0x0008
        /*0014*/ 	.byte	0x00, 0xf5, 0x21, 0x00


	//----- nvinfo : EIATTR_KPARAM_INFO
	.align		4
.L_33:
        /*0018*/ 	.byte	0x04, 0x17
        /*001a*/ 	.short	(.L_35 - .L_34)
.L_34:
        /*001c*/ 	.word	0x00000000
        /*0020*/ 	.short	0x0000
        /*0022*/ 	.short	0x0000
        /*0024*/ 	.byte	0x00, 0xf5, 0x21, 0x00


	//----- nvinfo : EIATTR_SPARSE_MMA_MASK
	.align		4
.L_35:
        /*0028*/ 	.byte	0x03, 0x50
        /*002a*/ 	.short	0x0000


	//----- nvinfo : EIATTR_MAXREG_COUNT
	.align		4
        /*002c*/ 	.byte	0x03, 0x1b
        /*002e*/ 	.short	0x00ff


	//----- nvinfo : EIATTR_NUM_BARRIERS
	.align		4
        /*0030*/ 	.byte	0x02, 0x4c
        /*0032*/ 	.byte	0x01
	.zero		1


	//----- nvinfo : EIATTR_MERCURY_ISA_VERSION
	.align		4
        /*0034*/ 	.byte	0x03, 0x5f
        /*0036*/ 	.short	0x0101


	//----- nvinfo : EIATTR_VRC_CTA_INIT_COUNT
	.align		4
        /*0038*/ 	.byte	0x02, 0x4a
	.zero		1
	.zero		1


	//----- nvinfo : EIATTR_EXIT_INSTR_OFFSETS
	.align		4
        /*003c*/ 	.byte	0x04, 0x1c
        /*003e*/ 	.short	(.L_37 - .L_36)


	//   ....[0]....
.L_36:
        /*0040*/ 	.word	0x00000210


	//   ....[1]....
        /*0044*/ 	.word	0x00000280


	//----- nvinfo : EIATTR_CBANK_PARAM_SIZE
	.align		4
.L_37:
        /*0048*/ 	.byte	0x03, 0x19
        /*004a*/ 	.short	0x0010


	//----- nvinfo : EIATTR_PARAM_CBANK
	.align		4
        /*004c*/ 	.byte	0x04, 0x0a
        /*004e*/ 	.short	(.L_39 - .L_38)
	.align		4
.L_38:
        /*0050*/ 	.word	index@(.nv.constant0._Z19deviceCudaReductionPfS_)
        /*0054*/ 	.short	0x0380
        /*0056*/ 	.short	0x0010


	//----- nvinfo : EIATTR_SW_WAR
	.align		4
.L_39:
        /*0058*/ 	.byte	0x04, 0x36
        /*005a*/ 	.short	(.L_41 - .L_40)
.L_40:
        /*005c*/ 	.word	0x00000008
.L_41:


//--------------------- .nv.callgraph             --------------------------
	.section	.nv.callgraph,"",@"SHT_CUDA_CALLGRAPH"
	.align	4
	.sectionentsize	8
	.align		4
        /*0000*/ 	.word	0x00000000
	.align		4
        /*0004*/ 	.word	0xffffffff
	.align		4
        /*0008*/ 	.word	0x00000000
	.align		4
        /*000c*/ 	.word	0xfffffffe
	.align		4
        /*0010*/ 	.word	0x00000000
	.align		4
        /*0014*/ 	.word	0xfffffffd
	.align		4
        /*0018*/ 	.word	0x00000000
	.align		4
        /*001c*/ 	.word	0xfffffffc


//--------------------- .text._Z18deviceCudaBlockSumPfPdPi --------------------------
	.section	.text._Z18deviceCudaBlockSumPfPdPi,"ax",@progbits
	.align	128
        .global         _Z18deviceCudaBlockSumPfPdPi
        .type           _Z18deviceCudaBlockSumPfPdPi,@function
        .size           _Z18deviceCudaBlockSumPfPdPi,(.L_x_28 - _Z18deviceCudaBlockSumPfPdPi)
        .other          _Z18deviceCudaBlockSumPfPdPi,@"STO_CUDA_ENTRY STV_DEFAULT"
_Z18deviceCudaBlockSumPfPdPi:
.text._Z18deviceCudaBlockSumPfPdPi:
[----:B------:R-:W-:Y:S01]  /*0000*/  LDC R1, c[0x0][0x37c] ;  /* 0x0000df00ff017b82 */ /* 0x000fe20000000800 */
[----:B------:R-:W0:Y:S07]  /*0010*/  S2R R29, SR_TID.X ;  /* 0x00000000001d7919 */ /* 0x000e2e0000002100 */
[----:B------:R-:W1:Y:S01]  /*0020*/  LDC.64 R2, c[0x0][0x390] ;  /* 0x0000e400ff027b82 */ /* 0x000e620000000a00 */
[----:B------:R-:W1:Y:S01]  /*0030*/  LDCU.64 UR6, c[0x0][0x358] ;  /* 0x00006b00ff0677ac */ /* 0x000e620008000a00 */
[----:B0-----:R-:W-:-:S13]  /*0040*/  ISETP.NE.AND P0, PT, R29, RZ, PT ;  /* 0x000000ff1d00720c */ /* 0x001fda0003f05270 */
[----:B------:R-:W0:Y:S01]  /*0050*/  @!P0 S2R R5, SR_CgaCtaId ;  /* 0x0000000000058919 */ /* 0x000e220000008800 */
[----:B------:R-:W-:-:S04]  /*0060*/  @!P0 MOV R0, 0x400 ;  /* 0x0000040000008802 */ /* 0x000fc80000000f00 */
[----:B0-----:R-:W-:-:S05]  /*0070*/  @!P0 LEA R0, R5, R0, 0x18 ;  /* 0x0000000005008211 */ /* 0x001fca00078ec0ff */
[----:B------:R0:W-:Y:S01]  /*0080*/  @!P0 STS [R0], RZ ;  /* 0x000000ff00008388 */ /* 0x0001e20000000800 */
[----:B------:R-:W-:Y:S06]  /*0090*/  BAR.SYNC.DEFER_BLOCKING 0x0 ;  /* 0x0000000000007b1d */ /* 0x000fec0000010000 */
[----:B-1----:R-:W2:Y:S01]  /*00a0*/  LDG.E R3, desc[UR6][R2.64] ;  /* 0x0000000602037981 */ /* 0x002ea2000c1e1900 */
[----:B------:R-:W1:Y:S01]  /*00b0*/  LDCU UR4, c[0x0][0x360] ;  /* 0x00006c00ff0477ac */ /* 0x000e620008000800 */
[----:B------:R-:W-:Y:S01]  /*00c0*/  IMAD.MOV.U32 R27, RZ, RZ, RZ ;  /* 0x000000ffff1b7224 */ /* 0x000fe200078e00ff */
[----:B------:R-:W3:Y:S01]  /*00d0*/  S2R R26, SR_CTAID.X ;  /* 0x00000000001a7919 */ /* 0x000ee20000002500 */
[----:B--2---:R-:W-:-:S13]  /*00e0*/  ISETP.GE.AND P0, PT, R3, 0x1, PT ;  /* 0x000000010300780c */ /* 0x004fda0003f06270 */
[----:B01-3--:R-:W-:Y:S05]  /*00f0*/  @!P0 BRA `(.L_x_0) ;  /* 0x0000000800708947 */ /* 0x00bfea0003800000 */
[----:B------:R-:W0:Y:S02]  /*0100*/  LDC.64 R8, c[0x0][0x388] ;  /* 0x0000e200ff087b82 */ /* 0x000e240000000a00 */
[----:B0-----:R-:W5:Y:S01]  /*0110*/  LDG.E.64 R8, desc[UR6][R8.64] ;  /* 0x0000000608087981 */ /* 0x001f62000c1e1b00 */
[----:B------:R-:W-:Y:S01]  /*0120*/  IMAD R24, R26, UR4, R29 ;  /* 0x000000041a187c24 */ /* 0x000fe2000f8e021d */
[----:B------:R-:W-:Y:S01]  /*0130*/  UMOV UR4, URZ ;  /* 0x000000ff00047c82 */ /* 0x000fe20008000000 */
[----:B------:R-:W-:Y:S01]  /*0140*/  UMOV UR5, 0x40100000 ;  /* 0x4010000000057882 */ /* 0x000fe20000000000 */
[----:B------:R-:W-:Y:S01]  /*0150*/  BSSY.RECONVERGENT B0, `(.L_x_1) ;  /* 0x0000029000007945 */ /* 0x000fe20003800200 */
[----:B------:R-:W-:Y:S02]  /*0160*/  IMAD R24, R24, R3, RZ ;  /* 0x0000000318187224 */ /* 0x000fe400078e02ff */
[----:B------:R-:W-:Y:S02]  /*0170*/  IMAD.MOV.U32 R27, RZ, RZ, RZ ;  /* 0x000000ffff1b7224 */ /* 0x000fe400078e00ff */
[----:B------:R-:W-:-:S02]  /*0180*/  IMAD.IADD R25, R3, 0x1, R24 ;  /* 0x0000000103197824 */ /* 0x000fc400078e0218 */
[----:B------:R-:W-:-:S03]  /*0190*/  IMAD.MOV.U32 R6, RZ, RZ, R24 ;  /* 0x000000ffff067224 */ /* 0x000fc600078e0018 */
[----:B------:R-:W-:-:S05]  /*01a0*/  VIADDMNMX R7, R24, 0x1, R25, !PT ;  /* 0x0000000118077846 */ /* 0x000fca0007800119 */
[----:B------:R-:W-:-:S05]  /*01b0*/  IMAD.IADD R0, R7, 0x1, -R24 ;  /* 0x0000000107007824 */ /* 0x000fca00078e0a18 */
[----:B------:R-:W-:-:S13]  /*01c0*/  LOP3.LUT P0, R0, R0, 0x3, RZ, 0xc0, !PT ;  /* 0x0000000300007812 */ /* 0x000fda000780c0ff */
[----:B------:R-:W-:Y:S05]  /*01d0*/  @!P0 BRA `(.L_x_2) ;  /* 0x0000000000808947 */ /* 0x000fea0003800000 */
[----:B------:R-:W-:Y:S02]  /*01e0*/  IMAD.MOV R5, RZ, RZ, -R0 ;  /* 0x000000ffff057224 */ /* 0x000fe400078e0a00 */
[----:B------:R-:W-:Y:S02]  /*01f0*/  IMAD.MOV.U32 R27, RZ, RZ, RZ ;  /* 0x000000ffff1b7224 */ /* 0x000fe400078e00ff */
[----:B------:R-:W-:-:S07]  /*0200*/  IMAD.MOV.U32 R6, RZ, RZ, R24 ;  /* 0x000000ffff067224 */ /* 0x000fce00078e0018 */
.L_x_5:
[----:B------:R-:W0:Y:S01]  /*0210*/  I2F.F64 R2, R6 ;  /* 0x0000000600027312 */ /* 0x000e220000201c00 */
[----:B------:R-:W-:Y:S01]  /*0220*/  VIADD R5, R5, 0x1 ;  /* 0x0000000105057836 */ /* 0x000fe20000000000 */
[----:B------:R-:W-:Y:S04]  /*0230*/  BSSY.RECONVERGENT B1, `(.L_x_3) ;  /* 0x0000016000017945 */ /* 0x000fe80003800200 */
[----:B------:R-:W-:Y:S01]  /*0240*/  ISETP.NE.AND P1, PT, R5, RZ, PT ;  /* 0x000000ff0500720c */ /* 0x000fe20003f25270 */
[----:B0-----:R-:W-:-:S08]  /*0250*/  DADD R2, R2, -0.5 ;  /* 0xbfe0000002027429 */ /* 0x001fd00000000000 */
[----:B-----5:R-:W-:-:S08]  /*0260*/  DMUL R2, R8, R2 ;  /* 0x0000000208027228 */ /* 0x020fd00000000000 */
[----:B------:R-:W-:Y:S01]  /*0270*/  DFMA R12, R2, R2, 1 ;  /* 0x3ff00000020c742b */ /* 0x000fe20000000002 */
[----:B------:R-:W-:-:S05]  /*0280*/  MOV R2, 0x1 ;  /* 0x0000000100027802 */ /* 0x000fca0000000f00 */
[----:B------:R-:W0:Y:S02]  /*0290*/  MUFU.RCP64H R3, R13 ;  /* 0x0000000d00037308 */ /* 0x000e240000001800 */
[----:B0-----:R-:W-:-:S08]  /*02a0*/  DFMA R10, -R12, R2, 1 ;  /* 0x3ff000000c0a742b */ /* 0x001fd00000000102 */
[----:B------:R-:W-:-:S08]  /*02b0*/  DFMA R10, R10, R10, R10 ;  /* 0x0000000a0a0a722b */ /* 0x000fd0000000000a */
[----:B------:R-:W-:-:S08]  /*02c0*/  DFMA R10, R2, R10, R2 ;  /* 0x0000000a020a722b */ /* 0x000fd00000000002 */
[----:B------:R-:W-:-:S08]  /*02d0*/  DFMA R2, -R12, R10, 1 ;  /* 0x3ff000000c02742b */ /* 0x000fd0000000010a */
[----:B------:R-:W-:-:S08]  /*02e0*/  DFMA R2, R10, R2, R10 ;  /* 0x000000020a02722b */ /* 0x000fd0000000000a */
[----:B------:R-:W-:-:S08]  /*02f0*/  DMUL R10, R2, 4 ;  /* 0x40100000020a7828 */ /* 0x000fd00000000000 */
[----:B------:R-:W-:-:S08]  /*0300*/  DFMA R14, -R12, R10, 4 ;  /* 0x401000000c0e742b */ /* 0x000fd0000000010a */
[----:B------:R-:W-:-:S10]  /*0310*/  DFMA R2, R2, R14, R10 ;  /* 0x0000000e0202722b */ /* 0x000fd4000000000a */
[----:B------:R-:W-:-:S05]  /*0320*/  FFMA R0, RZ, R13, R3 ;  /* 0x0000000dff007223 */ /* 0x000fca0000000003 */
[----:B------:R-:W-:-:S13]  /*0330*/  FSETP.GT.AND P0, PT, |R0|, 1.469367938527859385e-39, PT ;  /* 0x001000000000780b */ /* 0x000fda0003f04200 */
[----:B------:R-:W-:Y:S05]  /*0340*/  @P0 BRA `(.L_x_4) ;  /* 0x0000000000100947 */ /* 0x000fea0003800000 */
[----:B------:R-:W-:-:S07]  /*0350*/  MOV R28, 0x370 ;  /* 0x00000370001c7802 */ /* 0x000fce0000000f00 */
[----:B------:R-:W-:Y:S05]  /*0360*/  CALL.REL.NOINC `($__internal_0_$__cuda_sm20_div_rn_f64_full) ;  /* 0x00000008001c7944 */ /* 0x000fea0003c00000 */
[----:B------:R-:W-:Y:S02]  /*0370*/  IMAD.MOV.U32 R2, RZ, RZ, R4 ;  /* 0x000000ffff027224 */ /* 0x000fe400078e0004 */
[----:B------:R-:W-:-:S07]  /*0380*/  IMAD.MOV.U32 R3, RZ, RZ, R11 ;  /* 0x000000ffff037224 */ /* 0x000fce00078e000b */
.L_x_4:
[----:B------:R-:W-:Y:S05]  /*0390*/  BSYNC.RECONVERGENT B1 ;  /* 0x0000000000017941 */ /* 0x000fea0003800200 */
.L_x_3:
[----:B------:R-:W0:Y:S01]  /*03a0*/  F2F.F32.F64 R2, R2 ;  /* 0x0000000200027310 */ /* 0x000e220000301000 */
[----:B------:R-:W-:Y:S02]  /*03b0*/  VIADD R6, R6, 0x1 ;  /* 0x0000000106067836 */ /* 0x000fe40000000000 */
[----:B0-----:R-:W-:Y:S01]  /*03c0*/  FADD R27, R2, R27 ;  /* 0x0000001b021b7221 */ /* 0x001fe20000000000 */
[----:B------:R-:W-:Y:S06]  /*03d0*/  @P1 BRA `(.L_x_5) ;  /* 0xfffffffc008c1947 */ /* 0x000fec000383ffff */
.L_x_2:
[----:B------:R-:W-:Y:S05]  /*03e0*/  BSYNC.RECONVERGENT B0 ;  /* 0x0000000000007941 */ /* 0x000fea0003800200 */
.L_x_1:
[----:B------:R-:W-:Y:S01]  /*03f0*/  IMAD.IADD R7, R24, 0x1, -R7 ;  /* 0x0000000118077824 */ /* 0x000fe200078e0a07 */
[----:B------:R-:W-:Y:S04]  /*0400*/  BSSY.RECONVERGENT B0, `(.L_x_0) ;  /* 0x000006b000007945 */ /* 0x000fe80003800200 */
[----:B------:R-:W-:-:S13]  /*0410*/  ISETP.GT.U32.AND P0, PT, R7, -0x4, PT ;  /* 0xfffffffc0700780c */ /* 0x000fda0003f04070 */
[----:B------:R-:W-:Y:S05]  /*0420*/  @P0 BRA `(.L_x_6) ;  /* 0x0000000400a00947 */ /* 0x000fea0003800000 */
.L_x_15:
[----:B------:R-:W0:Y:S01]  /*0430*/  I2F.F64 R2, R6 ;  /* 0x0000000600027312 */ /* 0x000e220000201c00 */
[----:B------:R-:W-:Y:S01]  /*0440*/  BSSY.RECONVERGENT B1, `(.L_x_7) ;  /* 0x0000015000017945 */ /* 0x000fe20003800200 */
[----:B0-----:R-:W-:-:S08]  /*0450*/  DADD R2, R2, -0.5 ;  /* 0xbfe0000002027429 */ /* 0x001fd00000000000 */
[----:B-----5:R-:W-:-:S08]  /*0460*/  DMUL R2, R8, R2 ;  /* 0x0000000208027228 */ /* 0x020fd00000000000 */
[----:B------:R-:W-:Y:S01]  /*0470*/  DFMA R12, R2, R2, 1 ;  /* 0x3ff00000020c742b */ /* 0x000fe20000000002 */
[----:B------:R-:W-:-:S05]  /*0480*/  IMAD.MOV.U32 R2, RZ, RZ, 0x1 ;  /* 0x00000001ff027424 */ /* 0x000fca00078e00ff */
        /* <DEDUP_REMOVED lines=14> */
[----:B------:R-:W-:Y:S01]  /*0570*/  MOV R2, R4 ;  /* 0x0000000400027202 */ /* 0x000fe20000000f00 */
[----:B------:R-:W-:-:S07]  /*0580*/  IMAD.MOV.U32 R3, RZ, RZ, R11 ;  /* 0x000000ffff037224 */ /* 0x000fce00078e000b */
.L_x_8:
[----:B------:R-:W-:Y:S05]  /*0590*/  BSYNC.RECONVERGENT B1 ;  /* 0x0000000000017941 */ /* 0x000fea0003800200 */
.L_x_7:
[----:B------:R-:W-:Y:S01]  /*05a0*/  VIADD R0, R6, 0x1 ;  /* 0x0000000106007836 */ /* 0x000fe20000000000 */
[----:B------:R-:W0:Y:S01]  /*05b0*/  F2F.F32.F64 R2, R2 ;  /* 0x0000000200027310 */ /* 0x000e220000301000 */
[----:B------:R-:W-:Y:S07]  /*05c0*/  BSSY.RECONVERGENT B1, `(.L_x_9) ;  /* 0x0000016000017945 */ /* 0x000fee0003800200 */
[----:B------:R-:W1:Y:S01]  /*05d0*/  I2F.F64 R4, R0 ;  /* 0x0000000000047312 */ /* 0x000e620000201c00 */
[----:B0-----:R-:W-:Y:S01]  /*05e0*/  FADD R27, R2, R27 ;  /* 0x0000001b021b7221 */ /* 0x001fe20000000000 */
[----:B-1----:R-:W-:-:S08]  /*05f0*/  DADD R4, R4, -0.5 ;  /* 0xbfe0000004047429 */ /* 0x002fd00000000000 */
[----:B------:R-:W-:-:S08]  /*0600*/  DMUL R4, R8, R4 ;  /* 0x0000000408047228 */ /* 0x000fd00000000000 */
        /* <DEDUP_REMOVED lines=16> */
[----:B------:R-:W-:-:S07]  /*0710*/  IMAD.MOV.U32 R5, RZ, RZ, R11 ;  /* 0x000000ffff057224 */ /* 0x000fce00078e000b */
.L_x_10:
[----:B------:R-:W-:Y:S05]  /*0720*/  BSYNC.RECONVERGENT B1 ;  /* 0x0000000000017941 */ /* 0x000fea0003800200 */
.L_x_9:
        /* <DEDUP_REMOVED lines=25> */
.L_x_12:
[----:B------:R-:W-:Y:S05]  /*08c0*/  BSYNC.RECONVERGENT B1 ;  /* 0x0000000000017941 */ /* 0x000fea0003800200 */
.L_x_11:
        /* <DEDUP_REMOVED lines=24> */
.L_x_14:
[----:B------:R-:W-:Y:S05]  /*0a50*/  BSYNC.RECONVERGENT B1 ;  /* 0x0000000000017941 */ /* 0x000fea0003800200 */
.L_x_13:
[----:B------:R-:W-:Y:S01]  /*0a60*/  VIADD R6, R6, 0x4 ;  /* 0x0000000406067836 */ /* 0x000fe20000000000 */
[----:B------:R-:W0:Y:S04]  /*0a70*/  F2F.F32.F64 R4, R4 ;  /* 0x0000000400047310 */ /* 0x000e280000301000 */
[----:B------:R-:W-:Y:S01]  /*0a80*/  ISETP.GE.AND P0, PT, R6, R25, PT ;  /* 0x000000190600720c */ /* 0x000fe20003f06270 */
[----:B0-----:R-:W-:-:S12]  /*0a90*/  FADD R27, R27, R4 ;  /* 0x000000041b1b7221 */ /* 0x001fd80000000000 */
[----:B------:R-:W-:Y:S05]  /*0aa0*/  @!P0 BRA `(.L_x_15) ;  /* 0xfffffff800608947 */ /* 0x000fea000383ffff */
.L_x_6:
[----:B------:R-:W-:Y:S05]  /*0ab0*/  BSYNC.RECONVERGENT B0 ;  /* 0x0000000000007941 */ /* 0x000fea0003800200 */
.L_x_0:
[----:B------:R-:W0:Y:S01]  /*0ac0*/  S2UR UR5, SR_CgaCtaId ;  /* 0x00000000000579c3 */ /* 0x000e220000008800 */
[----:B------:R-:W-:Y:S01]  /*0ad0*/  BSSY.RECONVERGENT B0, `(.L_x_16) ;  /* 0x0000009000007945 */ /* 0x000fe20003800200 */
[----:B------:R-:W-:Y:S01]  /*0ae0*/  ISETP.NE.AND P1, PT, R29, RZ, PT ;  /* 0x000000ff1d00720c */ /* 0x000fe20003f25270 */
[----:B------:R-:W-:Y:S02]  /*0af0*/  UMOV UR4, 0x400 ;  /* 0x0000040000047882 */ /* 0x000fe40000000000 */
[----:B0-----:R-:W-:-:S12]  /*0b00*/  ULEA UR4, UR5, UR4, 0x18 ;  /* 0x0000000405047291 */ /* 0x001fd8000f8ec0ff */
.L_x_17:
[----:B------:R-:W0:Y:S01]  /*0b10*/  LDS R2, [UR4] ;  /* 0x00000004ff027984 */ /* 0x000e220008000800 */
[----:B------:R-:W-:Y:S02]  /*0b20*/  IMAD.U32 R0, RZ, RZ, UR4 ;  /* 0x00000004ff007e24 */ /* 0x000fe4000f8e00ff */
[----:B0-----:R-:W-:-:S05]  /*0b30*/  FADD R3, R27, R2 ;  /* 0x000000021b037221 */ /* 0x001fca0000000000 */
[----:B------:R-:W0:Y:S02]  /*0b40*/  ATOMS.CAST.SPIN P0, [R0], R2, R3 ;  /* 0x000000020000758d */ /* 0x000e240001800003 */
[----:B0-----:R-:W-:Y:S05]  /*0b50*/  @!P0 BRA `(.L_x_17) ;  /* 0xfffffffc00ec8947 */ /* 0x001fea000383ffff */
[----:B------:R-:W-:Y:S05]  /*0b60*/  BSYNC.RECONVERGENT B0 ;  /* 0x0000000000007941 */ /* 0x000fea0003800200 */
.L_x_16:
[----:B------:R-:W-:Y:S08]  /*0b70*/  BAR.SYNC.DEFER_BLOCKING 0x0 ;  /* 0x0000000000007b1d */ /* 0x000ff00000010000 */
[----:B------:R-:W0:Y:S01]  /*0b80*/  @!P1 LDC.64 R2, c[0x0][0x380] ;  /* 0x0000e000ff029b82 */ /* 0x000e220000000a00 */
[----:B------:R-:W1:Y:S01]  /*0b90*/  @!P1 LDS R5, [UR4] ;  /* 0x00000004ff059984 */ /* 0x000e620008000800 */
[----:B0-----:R-:W-:-:S05]  /*0ba0*/  @!P1 IMAD.WIDE.U32 R26, R26, 0x4, R2 ;  /* 0x000000041a1a9825 */ /* 0x001fca00078e0002 */
[----:B-1----:R-:W-:Y:S01]  /*0bb0*/  @!P1 STG.E desc[UR6][R26.64], R5 ;  /* 0x000000051a009986 */ /* 0x002fe2000c101906 */
[----:B------:R-:W-:Y:S06]  /*0bc0*/  BAR.SYNC.DEFER_BLOCKING 0x0 ;  /* 0x0000000000007b1d */ /* 0x000fec0000010000 */
[----:B------:R-:W-:Y:S05]  /*0bd0*/  EXIT ;  /* 0x000000000000794d */ /* 0x000fea0003800000 */
        .weak           $__internal_0_$__cuda_sm20_div_rn_f64_full
        .type           $__internal_0_$__cuda_sm20_div_rn_f64_full,@function
        .size           $__internal_0_$__cuda_sm20_div_rn_f64_full,(.L_x_28 - $__internal_0_$__cuda_sm20_div_rn_f64_full)
$__internal_0_$__cuda_sm20_div_rn_f64_full:
[C---:B------:R-:W-:Y:S01]  /*0be0*/  FSETP.GEU.AND P0, PT, |R13|.reuse, 1.469367938527859385e-39, PT ;  /* 0x001000000d00780b */ /* 0x040fe20003f0e200 */
[----:B------:R-:W-:Y:S01]  /*0bf0*/  IMAD.MOV.U32 R2, RZ, RZ, 0x1 ;  /* 0x00000001ff027424 */ /* 0x000fe200078e00ff */
[C---:B------:R-:W-:Y:S01]  /*0c00*/  LOP3.LUT R10, R13.reuse, 0x800fffff, RZ, 0xc0, !PT ;  /* 0x800fffff0d0a7812 */ /* 0x040fe200078ec0ff */
[----:B------:R-:W-:Y:S01]  /*0c10*/  IMAD.U32 R15, RZ, RZ, UR5 ;  /* 0x00000005ff0f7e24 */ /* 0x000fe2000f8e00ff */
[----:B------:R-:W-:Y:S01]  /*0c20*/  LOP3.LUT R4, R13, 0x7ff00000, RZ, 0xc0, !PT ;  /* 0x7ff000000d047812 */ /* 0x000fe200078ec0ff */
[----:B------:R-:W-:Y:S01]  /*0c30*/  IMAD.U32 R14, RZ, RZ, UR4 ;  /* 0x00000004ff0e7e24 */ /* 0x000fe2000f8e00ff */
[----:B------:R-:W-:Y:S02]  /*0c40*/  LOP3.LUT R11, R10, 0x3ff00000, RZ, 0xfc, !PT ;  /* 0x3ff000000a0b7812 */ /* 0x000fe400078efcff */
[----:B------:R-:W-:Y:S01]  /*0c50*/  MOV R10, R12 ;  /* 0x0000000c000a7202 */ /* 0x000fe20000000f00 */
[----:B------:R-:W-:-:S04]  /*0c60*/  IMAD.MOV.U32 R16, RZ, RZ, R14 ;  /* 0x000000ffff107224 */ /* 0x000fc800078e000e */
[----:B------:R-:W-:-:S06]  /*0c70*/  @!P0 DMUL R10, R12, 8.98846567431157953865e+307 ;  /* 0x7fe000000c0a8828 */ /* 0x000fcc0000000000 */
[----:B------:R-:W0:Y:S02]  /*0c80*/  MUFU.RCP64H R3, R11 ;  /* 0x0000000b00037308 */ /* 0x000e240000001800 */
[----:B0-----:R-:W-:-:S08]  /*0c90*/  DFMA R20, R2, -R10, 1 ;  /* 0x3ff000000214742b */ /* 0x001fd0000000080a */
[----:B------:R-:W-:-:S08]  /*0ca0*/  DFMA R20, R20, R20, R20 ;  /* 0x000000141414722b */ /* 0x000fd00000000014 */
[----:B------:R-:W-:Y:S01]  /*0cb0*/  DFMA R20, R2, R20, R2 ;  /* 0x000000140214722b */ /* 0x000fe20000000002 */
[----:B------:R-:W-:Y:S01]  /*0cc0*/  LOP3.LUT R3, R15, 0x7ff00000, RZ, 0xc0, !PT ;  /* 0x7ff000000f037812 */ /* 0x000fe200078ec0ff */
[----:B------:R-:W-:-:S03]  /*0cd0*/  IMAD.MOV.U32 R2, RZ, RZ, 0x1ca00000 ;  /* 0x1ca00000ff027424 */ /* 0x000fc600078e00ff */
[----:B------:R-:W-:Y:S01]  /*0ce0*/  ISETP.GE.U32.AND P2, PT, R3, R4, PT ;  /* 0x000000040300720c */ /* 0x000fe20003f46070 */
[----:B------:R-:W-:Y:S02]  /*0cf0*/  IMAD.MOV.U32 R0, RZ, RZ, R3 ;  /* 0x000000ffff007224 */ /* 0x000fe400078e0003 */
[----:B------:R-:W-:Y:S01]  /*0d00*/  DFMA R18, R20, -R10, 1 ;  /* 0x3ff000001412742b */ /* 0x000fe2000000080a */
[----:B------:R-:W-:Y:S02]  /*0d10*/  SEL R17, R2, 0x63400000, !P2 ;  /* 0x6340000002117807 */ /* 0x000fe40005000000 */
[----:B------:R-:W-:Y:S02]  /*0d20*/  FSETP.GEU.AND P2, PT, |R15|, 1.469367938527859385e-39, PT ;  /* 0x001000000f00780b */ /* 0x000fe40003f4e200 */
[----:B------:R-:W-:-:S03]  /*0d30*/  LOP3.LUT R17, R17, 0x800fffff, R15, 0xf8, !PT ;  /* 0x800fffff11117812 */ /* 0x000fc600078ef80f */
[----:B------:R-:W-:-:S08]  /*0d40*/  DFMA R18, R20, R18, R20 ;  /* 0x000000121412722b */ /* 0x000fd00000000014 */
[----:B------:R-:W-:Y:S05]  /*0d50*/  @P2 BRA `(.L_x_18) ;  /* 0x0000000000202947 */ /* 0x000fea0003800000 */
[----:B------:R-:W-:Y:S02]  /*0d60*/  LOP3.LUT R0, R13, 0x7ff00000, RZ, 0xc0, !PT ;  /* 0x7ff000000d007812 */ /* 0x000fe400078ec0ff */
[----:B------:R-:W-:Y:S02]  /*0d70*/  MOV R20, RZ ;  /* 0x000000ff00147202 */ /* 0x000fe40000000f00 */
[----:B------:R-:W-:-:S04]  /*0d80*/  ISETP.GE.U32.AND P2, PT, R3, R0, PT ;  /* 0x000000000300720c */ /* 0x000fc80003f46070 */
[----:B------:R-:W-:-:S04]  /*0d90*/  SEL R21, R2, 0x63400000, !P2 ;  /* 0x6340000002157807 */ /* 0x000fc80005000000 */
[----:B------:R-:W-:-:S04]  /*0da0*/  LOP3.LUT R21, R21, 0x80000000, R15, 0xf8, !PT ;  /* 0x8000000015157812 */ /* 0x000fc800078ef80f */
[----:B------:R-:W-:-:S06]  /*0db0*/  LOP3.LUT R21, R21, 0x100000, RZ, 0xfc, !PT ;  /* 0x0010000015157812 */ /* 0x000fcc00078efcff */
[----:B------:R-:W-:-:S10]  /*0dc0*/  DFMA R16, R16, 2, -R20 ;  /* 0x400000001010782b */ /* 0x000fd40000000814 */
[----:B------:R-:W-:-:S07]  /*0dd0*/  LOP3.LUT R0, R17, 0x7ff00000, RZ, 0xc0, !PT ;  /* 0x7ff0000011007812 */ /* 0x000fce00078ec0ff */
.L_x_18:
[----:B------:R-:W-:Y:S01]  /*0de0*/  DMUL R20, R18, R16 ;  /* 0x0000001012147228 */ /* 0x000fe20000000000 */
[----:B------:R-:W-:Y:S01]  /*0df0*/  @!P0 LOP3.LUT R4, R11, 0x7ff00000, RZ, 0xc0, !PT ;  /* 0x7ff000000b048812 */ /* 0x000fe200078ec0ff */
[----:B------:R-:W-:Y:S06]  /*0e00*/  BSSY.RECONVERGENT B2, `(.L_x_19) ;  /* 0x0000038000027945 */ /* 0x000fec0003800200 */
[----:B------:R-:W-:-:S08]  /*0e10*/  DFMA R22, R20, -R10, R16 ;  /* 0x8000000a1416722b */ /* 0x000fd00000000010 */
[----:B------:R-:W-:Y:S01]  /*0e20*/  DFMA R22, R18, R22, R20 ;  /* 0x000000161216722b */ /* 0x000fe20000000014 */
[----:B------:R-:W-:-:S05]  /*0e30*/  VIADD R18, R0, 0xffffffff ;  /* 0xffffffff00127836 */ /* 0x000fca0000000000 */
[----:B------:R-:W-:Y:S01]  /*0e40*/  ISETP.GT.U32.AND P0, PT, R18, 0x7feffffe, PT ;  /* 0x7feffffe1200780c */ /* 0x000fe20003f04070 */
[----:B------:R-:W-:-:S05]  /*0e50*/  VIADD R18, R4, 0xffffffff ;  /* 0xffffffff04127836 */ /* 0x000fca0000000000 */
[----:B------:R-:W-:-:S13]  /*0e60*/  ISETP.GT.U32.OR P0, PT, R18, 0x7feffffe, P0 ;  /* 0x7feffffe1200780c */ /* 0x000fda0000704470 */
[----:B------:R-:W-:Y:S05]  /*0e70*/  @P0 BRA `(.L_x_20) ;  /* 0x00000000006c0947 */ /* 0x000fea0003800000 */
[----:B------:R-:W-:Y:S01]  /*0e80*/  LOP3.LUT R4, R13, 0x7ff00000, RZ, 0xc0, !PT ;  /* 0x7ff000000d047812 */ /* 0x000fe200078ec0ff */
[----:B------:R-:W-:-:S03]  /*0e90*/  IMAD.MOV.U32 R14, RZ, RZ, RZ ;  /* 0x000000ffff0e7224 */ /* 0x000fc600078e00ff */
[CC--:B------:R-:W-:Y:S02]  /*0ea0*/  VIADDMNMX R0, R3.reuse, -R4.reuse, 0xb9600000, !PT ;  /* 0xb960000003007446 */ /* 0x0c0fe40007800904 */
[----:B------:R-:W-:Y:S02]  /*0eb0*/  ISETP.GE.U32.AND P0, PT, R3, R4, PT ;  /* 0x000000040300720c */ /* 0x000fe40003f06070 */
[----:B------:R-:W-:Y:S02]  /*0ec0*/  VIMNMX R0, PT, PT, R0, 0x46a00000, PT ;  /* 0x46a0000000007848 */ /* 0x000fe40003fe0100 */
[----:B------:R-:W-:-:S05]  /*0ed0*/  SEL R3, R2, 0x63400000, !P0 ;  /* 0x6340000002037807 */ /* 0x000fca0004000000 */
[----:B------:R-:W-:-:S04]  /*0ee0*/  IMAD.IADD R0, R0, 0x1, -R3 ;  /* 0x0000000100007824 */ /* 0x000fc800078e0a03 */
[----:B------:R-:W-:-:S06]  /*0ef0*/  VIADD R15, R0, 0x7fe00000 ;  /* 0x7fe00000000f7836 */ /* 0x000fcc0000000000 */
[----:B------:R-:W-:-:S10]  /*0f00*/  DMUL R2, R22, R14 ;  /* 0x0000000e16027228 */ /* 0x000fd40000000000 */
[----:B------:R-:W-:-:S13]  /*0f10*/  FSETP.GTU.AND P0, PT, |R3|, 1.469367938527859385e-39, PT ;  /* 0x001000000300780b */ /* 0x000fda0003f0c200 */
[----:B------:R-:W-:Y:S05]  /*0f20*/  @P0 BRA `(.L_x_21) ;  /* 0x0000000000940947 */ /* 0x000fea0003800000 */
[----:B------:R-:W-:Y:S01]  /*0f30*/  DFMA R10, R22, -R10, R16 ;  /* 0x8000000a160a722b */ /* 0x000fe20000000010 */
[----:B------:R-:W-:-:S09]  /*0f40*/  IMAD.MOV.U32 R14, RZ, RZ, RZ ;  /* 0x000000ffff0e7224 */ /* 0x000fd200078e00ff */
[C---:B------:R-:W-:Y:S02]  /*0f50*/  FSETP.NEU.AND P0, PT, R11.reuse, RZ, PT ;  /* 0x000000ff0b00720b */ /* 0x040fe40003f0d000 */
[----:B------:R-:W-:-:S04]  /*0f60*/  LOP3.LUT R13, R11, 0x80000000, R13, 0x48, !PT ;  /* 0x800000000b0d7812 */ /* 0x000fc800078e480d */
[----:B------:R-:W-:-:S07]  /*0f70*/  LOP3.LUT R15, R13, R15, RZ, 0xfc, !PT ;  /* 0x0000000f0d0f7212 */ /* 0x000fce00078efcff */
[----:B------:R-:W-:Y:S05]  /*0f80*/  @!P0 BRA `(.L_x_21) ;  /* 0x00000000007c8947 */ /* 0x000fea0003800000 */
[----:B------:R-:W-:Y:S01]  /*0f90*/  IADD3 R11, PT, PT, -R0, RZ, RZ ;  /* 0x000000ff000b7210 */ /* 0x000fe20007ffe1ff */
[----:B------:R-:W-:Y:S01]  /*0fa0*/  IMAD.MOV.U32 R10, RZ, RZ, RZ ;  /* 0x000000ffff0a7224 */ /* 0x000fe200078e00ff */
[----:B------:R-:W-:-:S05]  /*0fb0*/  DMUL.RP R14, R22, R14 ;  /* 0x0000000e160e7228 */ /* 0x000fca0000008000 */
[----:B------:R-:W-:-:S05]  /*0fc0*/  DFMA R10, R2, -R10, R22 ;  /* 0x8000000a020a722b */ /* 0x000fca0000000016 */
[----:B------:R-:W-:Y:S02]  /*0fd0*/  LOP3.LUT R13, R15, R13, RZ, 0x3c, !PT ;  /* 0x0000000d0f0d7212 */ /* 0x000fe400078e3cff */
[----:B------:R-:W-:-:S04]  /*0fe0*/  IADD3 R10, PT, PT, -R0, -0x43300000, RZ ;  /* 0xbcd00000000a7810 */ /* 0x000fc80007ffe1ff */
[----:B------:R-:W-:-:S04]  /*0ff0*/  FSETP.NEU.AND P0, PT, |R11|, R10, PT ;  /* 0x0000000a0b00720b */ /* 0x000fc80003f0d200 */
[----:B------:R-:W-:Y:S02]  /*1000*/  FSEL R2, R14, R2, !P0 ;  /* 0x000000020e027208 */ /* 0x000fe40004000000 */
[----:B------:R-:W-:Y:S01]  /*1010*/  FSEL R3, R13, R3, !P0 ;  /* 0x000000030d037208 */ /* 0x000fe20004000000 */
[----:B------:R-:W-:Y:S06]  /*1020*/  BRA `(.L_x_21) ;  /* 0x0000000000547947 */ /* 0x000fec0003800000 */
.L_x_20:
[----:B------:R-:W-:-:S14]  /*1030*/  DSETP.NAN.AND P0, PT, R14, R14, PT ;  /* 0x0000000e0e00722a */ /* 0x000fdc0003f08000 */
[----:B------:R-:W-:Y:S05]  /*1040*/  @P0 BRA `(.L_x_22) ;  /* 0x0000000000440947 */ /* 0x000fea0003800000 */
[----:B------:R-:W-:-:S14]  /*1050*/  DSETP.NAN.AND P0, PT, R12, R12, PT ;  /* 0x0000000c0c00722a */ /* 0x000fdc0003f08000 */
[----:B------:R-:W-:Y:S05]  /*1060*/  @P0 BRA `(.L_x_23) ;  /* 0x0000000000300947 */ /* 0x000fea0003800000 */
[----:B------:R-:W-:Y:S01]  /*1070*/  ISETP.NE.AND P0, PT, R0, R4, PT ;  /* 0x000000040000720c */ /* 0x000fe20003f05270 */
[----:B------:R-:W-:Y:S02]  /*1080*/  IMAD.MOV.U32 R2, RZ, RZ, 0x0 ;  /* 0x00000000ff027424 */ /* 0x000fe400078e00ff */
[----:B------:R-:W-:-:S10]  /*1090*/  IMAD.MOV.U32 R3, RZ, RZ, -0x80000 ;  /* 0xfff80000ff037424 */ /* 0x000fd400078e00ff */
[----:B------:R-:W-:Y:S05]  /*10a0*/  @!P0 BRA `(.L_x_21) ;  /* 0x0000000000348947 */ /* 0x000fea0003800000 */
[----:B------:R-:W-:Y:S02]  /*10b0*/  ISETP.NE.AND P0, PT, R0, 0x7ff00000, PT ;  /* 0x7ff000000000780c */ /* 0x000fe40003f05270 */
[----:B------:R-:W-:Y:S02]  /*10c0*/  LOP3.LUT R3, R15, 0x80000000, R13, 0x48, !PT ;  /* 0x800000000f037812 */ /* 0x000fe400078e480d */
[----:B------:R-:W-:-:S13]  /*10d0*/  ISETP.EQ.OR P0, PT, R4, RZ, !P0 ;  /* 0x000000ff0400720c */ /* 0x000fda0004702670 */
[----:B------:R-:W-:Y:S01]  /*10e0*/  @P0 LOP3.LUT R0, R3, 0x7ff00000, RZ, 0xfc, !PT ;  /* 0x7ff0000003000812 */ /* 0x000fe200078efcff */
[----:B------:R-:W-:Y:S02]  /*10f0*/  @!P0 IMAD.MOV.U32 R2, RZ, RZ, RZ ;  /* 0x000000ffff028224 */ /* 0x000fe400078e00ff */
[----:B------:R-:W-:Y:S02]  /*1100*/  @P0 IMAD.MOV.U32 R2, RZ, RZ, RZ ;  /* 0x000000ffff020224 */ /* 0x000fe400078e00ff */
[----:B------:R-:W-:Y:S01]  /*1110*/  @P0 IMAD.MOV.U32 R3, RZ, RZ, R0 ;  /* 0x000000ffff030224 */ /* 0x000fe200078e0000 */
[----:B------:R-:W-:Y:S06]  /*1120*/  BRA `(.L_x_21) ;  /* 0x0000000000147947 */ /* 0x000fec0003800000 */
.L_x_23:
[----:B------:R-:W-:Y:S02]  /*1130*/  LOP3.LUT R3, R13, 0x80000, RZ, 0xfc, !PT ;  /* 0x000800000d037812 */ /* 0x000fe400078efcff */
[----:B------:R-:W-:Y:S01]  /*1140*/  MOV R2, R12 ;  /* 0x0000000c00027202 */ /* 0x000fe20000000f00 */
[----:B------:R-:W-:Y:S06]  /*1150*/  BRA `(.L_x_21) ;  /* 0x0000000000087947 */ /* 0x000fec0003800000 */
.L_x_22:
[----:B------:R-:W-:Y:S01]  /*1160*/  LOP3.LUT R3, R15, 0x80000, RZ, 0xfc, !PT ;  /* 0x000800000f037812 */ /* 0x000fe200078efcff */
[----:B------:R-:W-:-:S07]  /*1170*/  IMAD.MOV.U32 R2, RZ, RZ, R14 ;  /* 0x000000ffff027224 */ /* 0x000fce00078e000e */
.L_x_21:
[----:B------:R-:W-:Y:S05]  /*1180*/  BSYNC.RECONVERGENT B2 ;  /* 0x0000000000027941 */ /* 0x000fea0003800200 */
.L_x_19:
[----:B------:R-:W-:Y:S02]  /*1190*/  IMAD.MOV.U32 R4, RZ, RZ, R2 ;  /* 0x000000ffff047224 */ /* 0x000fe400078e0002 */
[----:B------:R-:W-:Y:S02]  /*11a0*/  IMAD.MOV.U32 R11, RZ, RZ, R3 ;  /* 0x000000ffff0b7224 */ /* 0x000fe400078e0003 */
[----:B------:R-:W-:Y:S02]  /*11b0*/  IMAD.MOV.U32 R2, RZ, RZ, R28 ;  /* 0x000000ffff027224 */ /* 0x000fe400078e001c */
[----:B------:R-:W-:-:S04]  /*11c0*/  IMAD.MOV.U32 R3, RZ, RZ, 0x0 ;  /* 0x00000000ff037424 */ /* 0x000fc800078e00ff */
[----:B------:R-:W-:Y:S05]  /*11d0*/  RET.REL.NODEC R2 `(_Z18deviceCudaBlockSumPfPdPi) ;  /* 0xffffffec02887950 */ /* 0x000fea0003c3ffff */
.L_x_24:
[----:B------:R-:W-:-:S00]  /*11e0*/  BRA `(.L_x_24) ;  /* 0xfffffffc00fc7947 */ /* 0x000fc0000383ffff */
[----:B------:R-:W-:-:S00]  /*11f0*/  NOP ;  /* 0x0000000000007918 */ /* 0x000fc00000000000 */
        /* <DEDUP_REMOVED lines=8> */
.L_x_28:


//--------------------- .text._Z19deviceCudaReductionPfS_ --------------------------
	.section	.text._Z19deviceCudaReductionPfS_,"ax",@progbits
	.align	128
        .global         _Z19deviceCudaReductionPfS_
        .type           _Z19deviceCudaReductionPfS_,@function
        .size           _Z19deviceCudaReductionPfS_,(.L_x_30 - _Z19deviceCudaReductionPfS_)
        .other          _Z19deviceCudaReductionPfS_,@"STO_CUDA_ENTRY STV_DEFAULT"
_Z19deviceCudaReductionPfS_:
.text._Z19deviceCudaReductionPfS_:
[----:B------:R-:W-:Y:S01]  /*0000*/  LDC R1, c[0x0][0x37c] ;  /* 0x0000df00ff017b82 */ /* 0x000fe20000000800 */
[----:B------:R-:W0:Y:S07]  /*0010*/  S2R R4, SR_TID.X ;  /* 0x0000000000047919 */ /* 0x000e2e0000002100 */
[----:B------:R-:W0:Y:S01]  /*0020*/  S2UR UR4, SR_CTAID.X ;  /* 0x00000000000479c3 */ /* 0x000e220000002500 */
[----:B------:R-:W1:Y:S07]  /*0030*/  LDCU.64 UR8, c[0x0][0x358] ;  /* 0x00006b00ff0877ac */ /* 0x000e6e0008000a00 */
[----:B------:R-:W0:Y:S08]  /*0040*/  LDC R7, c[0x0][0x360] ;  /* 0x0000d800ff077b82 */ /* 0x000e300000000800 */
[----:B------:R-:W2:Y:S01]  /*0050*/  LDC.64 R2, c[0x0][0x380] ;  /* 0x0000e000ff027b82 */ /* 0x000ea20000000a00 */
[----:B0-----:R-:W-:-:S04]  /*0060*/  IMAD R5, R7, UR4, R4 ;  /* 0x0000000407057c24 */ /* 0x001fc8000f8e0204 */
[----:B--2---:R-:W-:-:S06]  /*0070*/  IMAD.WIDE.U32 R2, R5, 0x4, R2 ;  /* 0x0000000405027825 */ /* 0x004fcc00078e0002 */
[----:B-1----:R-:W2:Y:S01]  /*0080*/  LDG.E R2, desc[UR8][R2.64] ;  /* 0x0000000802027981 */ /* 0x002ea2000c1e1900 */
[----:B------:R-:W0:Y:S01]  /*0090*/  S2UR UR5, SR_CgaCtaId ;  /* 0x00000000000579c3 */ /* 0x000e220000008800 */
[----:B------:R-:W-:Y:S01]  /*00a0*/  UMOV UR4, 0x400 ;  /* 0x0000040000047882 */ /* 0x000fe20000000000 */
[----:B------:R-:W-:Y:S02]  /*00b0*/  ISETP.GE.U32.AND P1, PT, R7, 0x2, PT ;  /* 0x000000020700780c */ /* 0x000fe40003f26070 */
[----:B------:R-:W-:Y:S01]  /*00c0*/  ISETP.NE.AND P0, PT, R4, RZ, PT ;  /* 0x000000ff0400720c */ /* 0x000fe20003f05270 */
[----:B0-----:R-:W-:-:S06]  /*00d0*/  ULEA UR4, UR5, UR4, 0x18 ;  /* 0x0000000405047291 */ /* 0x001fcc000f8ec0ff */
[----:B------:R-:W-:-:S05]  /*00e0*/  LEA R5, R4, UR4, 0x2 ;  /* 0x0000000404057c11 */ /* 0x000fca000f8e10ff */
[----:B--2---:R0:W-:Y:S01]  /*00f0*/  STS [R5], R2 ;  /* 0x0000000205007388 */ /* 0x0041e20000000800 */
[----:B------:R-:W-:Y:S06]  /*0100*/  BAR.SYNC.DEFER_BLOCKING 0x0 ;  /* 0x0000000000007b1d */ /* 0x000fec0000010000 */
[----:B------:R-:W-:Y:S05]  /*0110*/  @!P1 BRA `(.L_x_25) ;  /* 0x00000000003c9947 */ /* 0x000fea0003800000 */
[----:B------:R-:W-:-:S05]  /*0120*/  UMOV UR5, 0x1 ;  /* 0x0000000100057882 */ /* 0x000fca0000000000 */
.L_x_26:
[----:B------:R-:W-:-:S06]  /*0130*/  USHF.L.U32 UR6, UR5, 0x1, URZ ;  /* 0x0000000105067899 */ /* 0x000fcc00080006ff */
[----:B0-----:R-:W-:-:S05]  /*0140*/  IMAD R2, R4, UR6, RZ ;  /* 0x0000000604027c24 */ /* 0x001fca000f8e02ff */
[----:B------:R-:W-:-:S13]  /*0150*/  ISETP.GE.U32.AND P1, PT, R2, R7, PT ;  /* 0x000000070200720c */ /* 0x000fda0003f26070 */
[C---:B------:R-:W-:Y:S01]  /*0160*/  @!P1 VIADD R0, R2.reuse, UR5 ;  /* 0x0000000502009c36 */ /* 0x040fe20008000000 */
[----:B------:R-:W-:Y:S01]  /*0170*/  @!P1 LEA R2, R2, UR4, 0x2 ;  /* 0x0000000402029c11 */ /* 0x000fe2000f8e10ff */
[----:B------:R-:W-:-:S03]  /*0180*/  UMOV UR5, UR6 ;  /* 0x0000000600057c82 */ /* 0x000fc60008000000 */
[----:B------:R-:W-:Y:S01]  /*0190*/  @!P1 LEA R0, R0, UR4, 0x2 ;  /* 0x0000000400009c11 */ /* 0x000fe2000f8e10ff */
[----:B------:R-:W-:Y:S05]  /*01a0*/  @!P1 LDS R3, [R2] ;  /* 0x0000000002039984 */ /* 0x000fea0000000800 */
[----:B------:R-:W0:Y:S02]  /*01b0*/  @!P1 LDS R0, [R0] ;  /* 0x0000000000009984 */ /* 0x000e240000000800 */
[----:B0-----:R-:W-:-:S05]  /*01c0*/  @!P1 FADD R3, R0, R3 ;  /* 0x0000000300039221 */ /* 0x001fca0000000000 */
[----:B------:R1:W-:Y:S01]  /*01d0*/  @!P1 STS [R2], R3 ;  /* 0x0000000302009388 */ /* 0x0003e20000000800 */
[----:B------:R-:W-:Y:S01]  /*01e0*/  BAR.SYNC.DEFER_BLOCKING 0x0 ;  /* 0x0000000000007b1d */ /* 0x000fe20000010000 */
[----:B------:R-:W-:-:S13]  /*01f0*/  ISETP.LE.U32.AND P1, PT, R7, UR6, PT ;  /* 0x0000000607007c0c */ /* 0x000fda000bf23070 */
[----:B-1----:R-:W-:Y:S05]  /*0200*/  @!P1 BRA `(.L_x_26) ;  /* 0xfffffffc00c89947 */ /* 0x002fea000383ffff */
.L_x_25:
[----:B------:R-:W-:Y:S05]  /*0210*/  @P0 EXIT ;  /* 0x000000000000094d */ /* 0x000fea0003800000 */
[----:B------:R-:W1:Y:S01]  /*0220*/  S2UR UR5, SR_CgaCtaId ;  /* 0x00000000000579c3 */ /* 0x000e620000008800 */
[----:B------:R-:W-:-:S07]  /*0230*/  UMOV UR4, 0x400 ;  /* 0x0000040000047882 */ /* 0x000fce0000000000 */
[----:B0-----:R-:W0:Y:S01]  /*0240*/  LDC.64 R2, c[0x0][0x388] ;  /* 0x0000e200ff027b82 */ /* 0x001e220000000a00 */
[----:B-1----:R-:W-:-:S09]  /*0250*/  ULEA UR4, UR5, UR4, 0x18 ;  /* 0x0000000405047291 */ /* 0x002fd2000f8ec0ff */
[----:B------:R-:W0:Y:S04]  /*0260*/  LDS R5, [UR4] ;  /* 0x00000004ff057984 */ /* 0x000e280008000800 */
[----:B0-----:R-:W-:Y:S01]  /*0270*/  REDG.E.ADD.F32.FTZ.RN.STRONG.GPU desc[UR8][R2.64], R5 ;  /* 0x00000005020079a6 */ /* 0x001fe2000c12f308 */
[----:B------:R-:W-:Y:S05]  /*0280*/  EXIT ;  /* 0x000000000000794d */ /* 0x000fea0003800000 */
.L_x_27:
        /* <DEDUP_REMOVED lines=15> */
.L_x_30:


//--------------------- .nv.shared._Z18deviceCudaBlockSumPfPdPi --------------------------
	.section	.nv.shared._Z18deviceCudaBlockSumPfPdPi,"aw",@nobits
	.sectionflags	@""
	.align	4
.nv.shared._Z18deviceCudaBlockSumPfPdPi:
	.zero		1028


//--------------------- .nv.shared.reserved.0     --------------------------
	.section	.nv.shared.reserved.0,"aw",@nobits
	.weak		__nv_reservedSMEM_offset_0_alias
	.size		__nv_reservedSMEM_offset_0_alias, 0, 64
	.other		__nv_reservedSMEM_offset_0_alias,@"STO_CUDA_RESERVED_SHARED STV_DEFAULT"
__nv_reservedSMEM_offset_0_alias:
	.zero		0
	.zero		64


//--------------------- .nv.shared._Z19deviceCudaReductionPfS_ --------------------------
	.section	.nv.shared._Z19deviceCudaReductionPfS_,"aw",@nobits
	.sectionflags	@""
	.align	4
.nv.shared._Z19deviceCudaReductionPfS_:
	.zero		2048


//--------------------- .nv.constant0._Z18deviceCudaBlockSumPfPdPi --------------------------
	.section	.nv.constant0._Z18deviceCudaBlockSumPfPdPi,"a",@progbits
	.sectionflags	@""
	.align	4
.nv.constant0._Z18deviceCudaBlockSumPfPdPi:
	.zero		920


//--------------------- .nv.constant0._Z19deviceCudaReductionPfS_ --------------------------
	.section	.nv.constant0._Z19deviceCudaReductionPfS_,"a",@progbits
	.sectionflags	@""
	.align	4
.nv.constant0._Z19deviceCudaReductionPfS_:
	.zero		912


//--------------------- SYMBOLS --------------------------

	.type		.nv.reservedSmem.offset0,@object
	.size		.nv.reservedSmem.offset0,0x4
	.type		.nv.reservedSmem.cap,@object
	.size		.nv.reservedSmem.cap,0x4
